//
// Generated by NVIDIA NVVM Compiler
//
// Compiler Build ID: CL-36424714
// Cuda compilation tools, release 13.0, V13.0.88
// Based on NVVM 20.0.0
//

.version 9.0
.target sm_100
.address_size 64

	// .globl	_Z7matMultPfS_iS_
// _ZZ7matMultPfS_iS_E2as has been demoted
// _ZZ7matMultPfS_iS_E2bs has been demoted

.visible .entry _Z7matMultPfS_iS_(
	.param .u64 .ptr .align 1 _Z7matMultPfS_iS__param_0,
	.param .u64 .ptr .align 1 _Z7matMultPfS_iS__param_1,
	.param .u32 _Z7matMultPfS_iS__param_2,
	.param .u64 .ptr .align 1 _Z7matMultPfS_iS__param_3
)
{
	.reg .pred 	%p<5>;
	.reg .b32 	%r<57>;
	.reg .b32 	%f<162>;
	.reg .b64 	%rd<24>;
	// demoted variable
	.shared .align 4 .b8 _ZZ7matMultPfS_iS_E2as[1024];
	// demoted variable
	.shared .align 4 .b8 _ZZ7matMultPfS_iS_E2bs[1024];
	ld.param.u64 	%rd3, [_Z7matMultPfS_iS__param_0];
	ld.param.u64 	%rd4, [_Z7matMultPfS_iS__param_1];
	ld.param.u32 	%r25, [_Z7matMultPfS_iS__param_2];
	cvta.to.global.u64 	%rd1, %rd4;
	cvta.to.global.u64 	%rd2, %rd3;
	mov.u32 	%r26, %ctaid.x;
	mov.u32 	%r27, %ctaid.y;
	mov.u32 	%r1, %tid.x;
	mov.u32 	%r2, %tid.y;
	shl.b32 	%r3, %r25, 4;
	mul.lo.s32 	%r4, %r3, %r27;
	add.s32 	%r5, %r4, %r25;
	shl.b32 	%r6, %r26, 4;
	setp.lt.s32 	%p1, %r25, 1;
	mov.f32 	%f161, 0f00000000;
	@%p1 bra 	$L__BB0_6;
	mul.lo.s32 	%r7, %r25, %r2;
	shl.b32 	%r28, %r2, 6;
	mov.u32 	%r29, _ZZ7matMultPfS_iS_E2as;
	add.s32 	%r8, %r29, %r28;
	shl.b32 	%r30, %r1, 2;
	add.s32 	%r9, %r8, %r30;
	mov.u32 	%r31, _ZZ7matMultPfS_iS_E2bs;
	add.s32 	%r11, %r31, %r30;
	add.s32 	%r10, %r11, %r28;
	add.s32 	%r12, %r4, 16;
	max.s32 	%r32, %r5, %r12;
	not.b32 	%r33, %r4;
	add.s32 	%r13, %r32, %r33;
	and.b32  	%r34, %r13, 16;
	setp.ne.s32 	%p2, %r34, 0;
	mov.f32 	%f161, 0f00000000;
	mov.u32 	%r52, %r6;
	mov.u32 	%r56, %r4;
	@%p2 bra 	$L__BB0_3;
	add.s32 	%r35, %r7, %r1;
	add.s32 	%r36, %r35, %r4;
	mul.wide.s32 	%rd6, %r36, 4;
	add.s64 	%rd7, %rd2, %rd6;
	ld.global.f32 	%f10, [%rd7];
	st.shared.f32 	[%r9], %f10;
	add.s32 	%r37, %r35, %r6;
	mul.wide.s32 	%rd8, %r37, 4;
	add.s64 	%rd9, %rd1, %rd8;
	ld.global.f32 	%f11, [%rd9];
	st.shared.f32 	[%r10], %f11;
	bar.sync 	0;
	ld.shared.f32 	%f12, [%r8];
	ld.shared.f32 	%f13, [%r11];
	fma.rn.f32 	%f14, %f12, %f13, 0f00000000;
	ld.shared.f32 	%f15, [%r8+4];
	ld.shared.f32 	%f16, [%r11+64];
	fma.rn.f32 	%f17, %f15, %f16, %f14;
	ld.shared.f32 	%f18, [%r8+8];
	ld.shared.f32 	%f19, [%r11+128];
	fma.rn.f32 	%f20, %f18, %f19, %f17;
	ld.shared.f32 	%f21, [%r8+12];
	ld.shared.f32 	%f22, [%r11+192];
	fma.rn.f32 	%f23, %f21, %f22, %f20;
	ld.shared.f32 	%f24, [%r8+16];
	ld.shared.f32 	%f25, [%r11+256];
	fma.rn.f32 	%f26, %f24, %f25, %f23;
	ld.shared.f32 	%f27, [%r8+20];
	ld.shared.f32 	%f28, [%r11+320];
	fma.rn.f32 	%f29, %f27, %f28, %f26;
	ld.shared.f32 	%f30, [%r8+24];
	ld.shared.f32 	%f31, [%r11+384];
	fma.rn.f32 	%f32, %f30, %f31, %f29;
	ld.shared.f32 	%f33, [%r8+28];
	ld.shared.f32 	%f34, [%r11+448];
	fma.rn.f32 	%f35, %f33, %f34, %f32;
	ld.shared.f32 	%f36, [%r8+32];
	ld.shared.f32 	%f37, [%r11+512];
	fma.rn.f32 	%f38, %f36, %f37, %f35;
	ld.shared.f32 	%f39, [%r8+36];
	ld.shared.f32 	%f40, [%r11+576];
	fma.rn.f32 	%f41, %f39, %f40, %f38;
	ld.shared.f32 	%f42, [%r8+40];
	ld.shared.f32 	%f43, [%r11+640];
	fma.rn.f32 	%f44, %f42, %f43, %f41;
	ld.shared.f32 	%f45, [%r8+44];
	ld.shared.f32 	%f46, [%r11+704];
	fma.rn.f32 	%f47, %f45, %f46, %f44;
	ld.shared.f32 	%f48, [%r8+48];
	ld.shared.f32 	%f49, [%r11+768];
	fma.rn.f32 	%f50, %f48, %f49, %f47;
	ld.shared.f32 	%f51, [%r8+52];
	ld.shared.f32 	%f52, [%r11+832];
	fma.rn.f32 	%f53, %f51, %f52, %f50;
	ld.shared.f32 	%f54, [%r8+56];
	ld.shared.f32 	%f55, [%r11+896];
	fma.rn.f32 	%f56, %f54, %f55, %f53;
	ld.shared.f32 	%f57, [%r8+60];
	ld.shared.f32 	%f58, [%r11+960];
	fma.rn.f32 	%f161, %f57, %f58, %f56;
	bar.sync 	0;
	add.s32 	%r52, %r6, %r3;
	mov.u32 	%r56, %r12;
$L__BB0_3:
	setp.lt.u32 	%p3, %r13, 16;
	@%p3 bra 	$L__BB0_6;
	add.s32 	%r38, %r1, %r52;
	add.s32 	%r55, %r38, %r7;
	add.s32 	%r39, %r1, %r56;
	add.s32 	%r54, %r39, %r7;
	mul.wide.s32 	%rd16, %r3, 4;
$L__BB0_5:
	ld.param.u64 	%rd22, [_Z7matMultPfS_iS__param_1];
	ld.param.u64 	%rd21, [_Z7matMultPfS_iS__param_0];
	mul.wide.s32 	%rd10, %r54, 4;
	cvta.to.global.u64 	%rd11, %rd21;
	add.s64 	%rd12, %rd11, %rd10;
	ld.global.f32 	%f59, [%rd12];
	st.shared.f32 	[%r9], %f59;
	cvta.to.global.u64 	%rd13, %rd22;
	mul.wide.s32 	%rd14, %r55, 4;
	add.s64 	%rd15, %rd13, %rd14;
	ld.global.f32 	%f60, [%rd15];
	st.shared.f32 	[%r10], %f60;
	bar.sync 	0;
	ld.shared.f32 	%f61, [%r8];
	ld.shared.f32 	%f62, [%r11];
	fma.rn.f32 	%f63, %f61, %f62, %f161;
	ld.shared.f32 	%f64, [%r8+4];
	ld.shared.f32 	%f65, [%r11+64];
	fma.rn.f32 	%f66, %f64, %f65, %f63;
	ld.shared.f32 	%f67, [%r8+8];
	ld.shared.f32 	%f68, [%r11+128];
	fma.rn.f32 	%f69, %f67, %f68, %f66;
	ld.shared.f32 	%f70, [%r8+12];
	ld.shared.f32 	%f71, [%r11+192];
	fma.rn.f32 	%f72, %f70, %f71, %f69;
	ld.shared.f32 	%f73, [%r8+16];
	ld.shared.f32 	%f74, [%r11+256];
	fma.rn.f32 	%f75, %f73, %f74, %f72;
	ld.shared.f32 	%f76, [%r8+20];
	ld.shared.f32 	%f77, [%r11+320];
	fma.rn.f32 	%f78, %f76, %f77, %f75;
	ld.shared.f32 	%f79, [%r8+24];
	ld.shared.f32 	%f80, [%r11+384];
	fma.rn.f32 	%f81, %f79, %f80, %f78;
	ld.shared.f32 	%f82, [%r8+28];
	ld.shared.f32 	%f83, [%r11+448];
	fma.rn.f32 	%f84, %f82, %f83, %f81;
	ld.shared.f32 	%f85, [%r8+32];
	ld.shared.f32 	%f86, [%r11+512];
	fma.rn.f32 	%f87, %f85, %f86, %f84;
	ld.shared.f32 	%f88, [%r8+36];
	ld.shared.f32 	%f89, [%r11+576];
	fma.rn.f32 	%f90, %f88, %f89, %f87;
	ld.shared.f32 	%f91, [%r8+40];
	ld.shared.f32 	%f92, [%r11+640];
	fma.rn.f32 	%f93, %f91, %f92, %f90;
	ld.shared.f32 	%f94, [%r8+44];
	ld.shared.f32 	%f95, [%r11+704];
	fma.rn.f32 	%f96, %f94, %f95, %f93;
	ld.shared.f32 	%f97, [%r8+48];
	ld.shared.f32 	%f98, [%r11+768];
	fma.rn.f32 	%f99, %f97, %f98, %f96;
	ld.shared.f32 	%f100, [%r8+52];
	ld.shared.f32 	%f101, [%r11+832];
	fma.rn.f32 	%f102, %f100, %f101, %f99;
	ld.shared.f32 	%f103, [%r8+56];
	ld.shared.f32 	%f104, [%r11+896];
	fma.rn.f32 	%f105, %f103, %f104, %f102;
	ld.shared.f32 	%f106, [%r8+60];
	ld.shared.f32 	%f107, [%r11+960];
	fma.rn.f32 	%f108, %f106, %f107, %f105;
	bar.sync 	0;
	ld.global.f32 	%f109, [%rd12+64];
	st.shared.f32 	[%r9], %f109;
	add.s64 	%rd17, %rd15, %rd16;
	ld.global.f32 	%f110, [%rd17];
	st.shared.f32 	[%r10], %f110;
	bar.sync 	0;
	ld.shared.f32 	%f111, [%r8];
	ld.shared.f32 	%f112, [%r11];
	fma.rn.f32 	%f113, %f111, %f112, %f108;
	ld.shared.f32 	%f114, [%r8+4];
	ld.shared.f32 	%f115, [%r11+64];
	fma.rn.f32 	%f116, %f114, %f115, %f113;
	ld.shared.f32 	%f117, [%r8+8];
	ld.shared.f32 	%f118, [%r11+128];
	fma.rn.f32 	%f119, %f117, %f118, %f116;
	ld.shared.f32 	%f120, [%r8+12];
	ld.shared.f32 	%f121, [%r11+192];
	fma.rn.f32 	%f122, %f120, %f121, %f119;
	ld.shared.f32 	%f123, [%r8+16];
	ld.shared.f32 	%f124, [%r11+256];
	fma.rn.f32 	%f125, %f123, %f124, %f122;
	ld.shared.f32 	%f126, [%r8+20];
	ld.shared.f32 	%f127, [%r11+320];
	fma.rn.f32 	%f128, %f126, %f127, %f125;
	ld.shared.f32 	%f129, [%r8+24];
	ld.shared.f32 	%f130, [%r11+384];
	fma.rn.f32 	%f131, %f129, %f130, %f128;
	ld.shared.f32 	%f132, [%r8+28];
	ld.shared.f32 	%f133, [%r11+448];
	fma.rn.f32 	%f134, %f132, %f133, %f131;
	ld.shared.f32 	%f135, [%r8+32];
	ld.shared.f32 	%f136, [%r11+512];
	fma.rn.f32 	%f137, %f135, %f136, %f134;
	ld.shared.f32 	%f138, [%r8+36];
	ld.shared.f32 	%f139, [%r11+576];
	fma.rn.f32 	%f140, %f138, %f139, %f137;
	ld.shared.f32 	%f141, [%r8+40];
	ld.shared.f32 	%f142, [%r11+640];
	fma.rn.f32 	%f143, %f141, %f142, %f140;
	ld.shared.f32 	%f144, [%r8+44];
	ld.shared.f32 	%f145, [%r11+704];
	fma.rn.f32 	%f146, %f144, %f145, %f143;
	ld.shared.f32 	%f147, [%r8+48];
	ld.shared.f32 	%f148, [%r11+768];
	fma.rn.f32 	%f149, %f147, %f148, %f146;
	ld.shared.f32 	%f150, [%r8+52];
	ld.shared.f32 	%f151, [%r11+832];
	fma.rn.f32 	%f152, %f150, %f151, %f149;
	ld.shared.f32 	%f153, [%r8+56];
	ld.shared.f32 	%f154, [%r11+896];
	fma.rn.f32 	%f155, %f153, %f154, %f152;
	ld.shared.f32 	%f156, [%r8+60];
	ld.shared.f32 	%f157, [%r11+960];
	fma.rn.f32 	%f161, %f156, %f157, %f155;
	bar.sync 	0;
	add.s32 	%r56, %r56, 32;
	shl.b32 	%r47, %r25, 5;
	add.s32 	%r55, %r55, %r47;
	add.s32 	%r54, %r54, 32;
	setp.lt.s32 	%p4, %r56, %r5;
	@%p4 bra 	$L__BB0_5;
$L__BB0_6:
	ld.param.u64 	%rd23, [_Z7matMultPfS_iS__param_3];
	cvta.to.global.u64 	%rd18, %rd23;
	add.s32 	%r49, %r6, %r1;
	mad.lo.s32 	%r50, %r25, %r2, %r49;
	add.s32 	%r51, %r50, %r4;
	mul.wide.s32 	%rd19, %r51, 4;
	add.s64 	%rd20, %rd18, %rd19;
	st.global.f32 	[%rd20], %f161;
	ret;

}


// ===== COMPILED SASS (sm_100) =====

	.target	sm_100

	.elftype	@"ET_EXEC"


//--------------------- .note.nv.tkinfo           --------------------------
	.section	.note.nv.tkinfo,"",@"SHT_NOTE"
	.sectionflags	@"SHF_NOTE_NV_TKINFO"
	.tkinfo
        /*0018*/ 	.word	0x00000002
        /*0030*/ 	.string	""
        /*0030*/ 	.string	"ptxas"
        /*0030*/ 	.string	"Cuda compilation tools, release 13.0, V13.0.88"
        /*0030*/ 	.string	"Build cuda_13.0.r13.0/compiler.36424714_0"
        /*0030*/ 	.string	"-arch sm_100 -m 64 "



//--------------------- .note.nv.cuinfo           --------------------------
	.section	.note.nv.cuinfo,"",@"SHT_NOTE"
	.sectionflags	@"SHF_NOTE_NV_CUINFO"
        /*0018*/ 	.short	0x0002
        /*001a*/ 	.short	0x0064
        /*001c*/ 	.short	0x0082
	.zero		2


//--------------------- .nv.info                  --------------------------
	.section	.nv.info,"",@"SHT_CUDA_INFO"
	.align	4


	//----- nvinfo : EIATTR_REGCOUNT
	.align		4
        /*0000*/ 	.byte	0x04, 0x2f
        /*0002*/ 	.short	(.L_1 - .L_0)
	.align		4
.L_0:
        /*0004*/ 	.word	index@(_Z7matMultPfS_iS_)
        /*0008*/ 	.word	0x00000020


	//----- nvinfo : EIATTR_FRAME_SIZE
	.align		4
.L_1:
        /*000c*/ 	.byte	0x04, 0x11
        /*000e*/ 	.short	(.L_3 - .L_2)
	.align		4
.L_2:
        /*0010*/ 	.word	index@(_Z7matMultPfS_iS_)
        /*0014*/ 	.word	0x00000000


	//----- nvinfo : EIATTR_MIN_STACK_SIZE
	.align		4
.L_3:
        /*0018*/ 	.byte	0x04, 0x12
        /*001a*/ 	.short	(.L_5 - .L_4)
	.align		4
.L_4:
        /*001c*/ 	.word	index@(_Z7matMultPfS_iS_)
        /*0020*/ 	.word	0x00000000
.L_5:


//--------------------- .nv.compat                --------------------------
	.section	.nv.compat,"",@"SHT_CUDA_COMPAT_INFO"
	.align	4
        /*0000*/ 	.byte	0x02, 0x09, 0x00, 0x00, 0x02, 0x02, 0x01, 0x00, 0x02, 0x05, 0x05, 0x00, 0x03, 0x07, 0x01, 0x01
        /*0010*/ 	.byte	0x02, 0x03, 0x00, 0x00, 0x02, 0x06, 0x01, 0x00, 0x04, 0x0b, 0x08, 0x00, 0x09, 0x00, 0x00, 0x00
        /*0020*/ 	.byte	0x00, 0x00, 0x00, 0x00


//--------------------- .nv.info._Z7matMultPfS_iS_ --------------------------
	.section	.nv.info._Z7matMultPfS_iS_,"",@"SHT_CUDA_INFO"
	.sectionflags	@""
	.align	4


	//----- nvinfo : EIATTR_CUDA_API_VERSION
	.align		4
        /*0000*/ 	.byte	0x04, 0x37
        /*0002*/ 	.short	(.L_7 - .L_6)
.L_6:
        /*0004*/ 	.word	0x00000082


	//----- nvinfo : EIATTR_KPARAM_INFO
	.align		4
.L_7:
        /*0008*/ 	.byte	0x04, 0x17
        /*000a*/ 	.short	(.L_9 - .L_8)
.L_8:
        /*000c*/ 	.word	0x00000000
        /*0010*/ 	.short	0x0003
        /*0012*/ 	.short	0x0018
        /*0014*/ 	.byte	0x00, 0xf5, 0x21, 0x00


	//----- nvinfo : EIATTR_KPARAM_INFO
	.align		4
.L_9:
        /*0018*/ 	.byte	0x04, 0x17
        /*001a*/ 	.short	(.L_11 - .L_10)
.L_10:
        /*001c*/ 	.word	0x00000000
        /*0020*/ 	.short	0x0002
        /*0022*/ 	.short	0x0010
        /*0024*/ 	.byte	0x00, 0xf0, 0x11, 0x00


	//----- nvinfo : EIATTR_KPARAM_INFO
	.align		4
.L_11:
        /*0028*/ 	.byte	0x04, 0x17
        /*002a*/ 	.short	(.L_13 - .L_12)
.L_12:
        /*002c*/ 	.word	0x00000000
        /*0030*/ 	.short	0x0001
        /*0032*/ 	.short	0x0008
        /*0034*/ 	.byte	0x00, 0xf5, 0x21, 0x00


	//----- nvinfo : EIATTR_KPARAM_INFO
	.align		4
.L_13:
        /*0038*/ 	.byte	0x04, 0x17
        /*003a*/ 	.short	(.L_15 - .L_14)
.L_14:
        /*003c*/ 	.word	0x00000000
        /*0040*/ 	.short	0x0000
        /*0042*/ 	.short	0x0000
        /*0044*/ 	.byte	0x00, 0xf5, 0x21, 0x00


	//----- nvinfo : EIATTR_SPARSE_MMA_MASK
	.align		4
.L_15:
        /*0048*/ 	.byte	0x03, 0x50
        /*004a*/ 	.short	0x0000


	//----- nvinfo : EIATTR_MAXREG_COUNT
	.align		4
        /*004c*/ 	.byte	0x03, 0x1b
        /*004e*/ 	.short	0x00ff


	//----- nvinfo : EIATTR_NUM_BARRIERS
	.align		4
        /*0050*/ 	.byte	0x02, 0x4c
        /*0052*/ 	.byte	0x01
	.zero		1


	//----- nvinfo : EIATTR_MERCURY_ISA_VERSION
	.align		4
        /*0054*/ 	.byte	0x03, 0x5f
        /*0056*/ 	.short	0x0101


	//----- nvinfo : EIATTR_VRC_CTA_INIT_COUNT
	.align		4
        /*0058*/ 	.byte	0x02, 0x4a
	.zero		1
	.zero		1


	//----- nvinfo : EIATTR_EXIT_INSTR_OFFSETS
	.align		4
        /*005c*/ 	.byte	0x04, 0x1c
        /*005e*/ 	.short	(.L_17 - .L_16)


	//   ....[0]....
.L_16:
        /*0060*/ 	.word	0x00000bd0


	//----- nvinfo : EIATTR_CBANK_PARAM_SIZE
	.align		4
.L_17:
        /*0064*/ 	.byte	0x03, 0x19
        /*0066*/ 	.short	0x0020


	//----- nvinfo : EIATTR_PARAM_CBANK
	.align		4
        /*0068*/ 	.byte	0x04, 0x0a
        /*006a*/ 	.short	(.L_19 - .L_18)
	.align		4
.L_18:
        /*006c*/ 	.word	index@(.nv.constant0._Z7matMultPfS_iS_)
        /*0070*/ 	.short	0x0380
        /*0072*/ 	.short	0x0020


	//----- nvinfo : EIATTR_SW_WAR
	.align		4
.L_19:
        /*0074*/ 	.byte	0x04, 0x36
        /*0076*/ 	.short	(.L_21 - .L_20)
.L_20:
        /*0078*/ 	.word	0x00000008
.L_21:


//--------------------- .nv.callgraph             --------------------------
	.section	.nv.callgraph,"",@"SHT_CUDA_CALLGRAPH"
	.align	4
	.sectionentsize	8
	.align		4
        /*0000*/ 	.word	0x00000000
	.align		4
        /*0004*/ 	.word	0xffffffff
	.align		4
        /*0008*/ 	.word	0x00000000
	.align		4
        /*000c*/ 	.word	0xfffffffe
	.align		4
        /*0010*/ 	.word	0x00000000
	.align		4
        /*0014*/ 	.word	0xfffffffd
	.align		4
        /*0018*/ 	.word	0x00000000
	.align		4
        /*001c*/ 	.word	0xfffffffc


//--------------------- .text._Z7matMultPfS_iS_   --------------------------
	.section	.text._Z7matMultPfS_iS_,"ax",@progbits
	.align	128
        .global         _Z7matMultPfS_iS_
        .type           _Z7matMultPfS_iS_,@function
        .size           _Z7matMultPfS_iS_,(.L_x_4 - _Z7matMultPfS_iS_)
        .other          _Z7matMultPfS_iS_,@"STO_CUDA_ENTRY STV_DEFAULT"
_Z7matMultPfS_iS_:
.text._Z7matMultPfS_iS_:
[----:B------:R-:W-:Y:S08]  /*0000*/  LDC R1, c[0x0][0x37c] ;  /* 0x0000df00ff017b82 */ /* 0x000ff00000000800 */
[----:B------:R-:W0:Y:S01]  /*0010*/  LDC R0, c[0x0][0x390] ;  /* 0x0000e400ff007b82 */ /* 0x000e220000000800 */
[----:B------:R-:W1:Y:S01]  /*0020*/  S2R R3, SR_TID.X ;  /* 0x0000000000037919 */ /* 0x000e620000002100 */
[----:B------:R-:W2:Y:S01]  /*0030*/  LDCU.64 UR8, c[0x0][0x358] ;  /* 0x00006b00ff0877ac */ /* 0x000ea20008000a00 */
[----:B------:R-:W-:Y:S01]  /*0040*/  HFMA2 R7, -RZ, RZ, 0, 0 ;  /* 0x00000000ff077431 */ /* 0x000fe200000001ff */
[----:B------:R-:W3:Y:S04]  /*0050*/  S2R R9, SR_TID.Y ;  /* 0x0000000000097919 */ /* 0x000ee80000002200 */
[----:B------:R-:W4:Y:S08]  /*0060*/  S2UR UR4, SR_CTAID.X ;  /* 0x00000000000479c3 */ /* 0x000f300000002500 */
[----:B------:R-:W5:Y:S01]  /*0070*/  S2UR UR5, SR_CTAID.Y ;  /* 0x00000000000579c3 */ /* 0x000f620000002600 */
[----:B0-----:R-:W-:-:S02]  /*0080*/  ISETP.GE.AND P0, PT, R0, 0x1, PT ;  /* 0x000000010000780c */ /* 0x001fc40003f06270 */
[----:B------:R-:W-:Y:S01]  /*0090*/  SHF.L.U32 R18, R0, 0x4, RZ ;  /* 0x0000000400127819 */ /* 0x000fe200000006ff */
[----:B----4-:R-:W-:-:S04]  /*00a0*/  USHF.L.U32 UR4, UR4, 0x4, URZ ;  /* 0x0000000404047899 */ /* 0x010fc800080006ff */
[----:B-----5:R-:W-:-:S06]  /*00b0*/  IMAD R17, R18, UR5, RZ ;  /* 0x0000000512117c24 */ /* 0x020fcc000f8e02ff */
[----:B-123--:R-:W-:Y:S05]  /*00c0*/  @!P0 BRA `(.L_x_0) ;  /* 0x0000000800a88947 */ /* 0x00efea0003800000 */
[----:B------:R-:W0:Y:S01]  /*00d0*/  S2UR UR7, SR_CgaCtaId ;  /* 0x00000000000779c3 */ /* 0x000e220000008800 */
[C---:B------:R-:W-:Y:S01]  /*00e0*/  IADD3 R11, PT, PT, R17.reuse, R0, RZ ;  /* 0x00000000110b7210 */ /* 0x040fe20007ffe0ff */
[----:B------:R-:W-:Y:S01]  /*00f0*/  UMOV UR5, 0x400 ;  /* 0x0000040000057882 */ /* 0x000fe20000000000 */
[----:B------:R-:W-:Y:S01]  /*0100*/  IADD3 R22, PT, PT, R17, 0x10, RZ ;  /* 0x0000001011167810 */ /* 0x000fe20007ffe0ff */
[----:B------:R-:W-:Y:S01]  /*0110*/  UIADD3 UR6, UPT, UPT, UR5, 0x400, URZ ;  /* 0x0000040005067890 */ /* 0x000fe2000fffe0ff */
[----:B------:R-:W-:Y:S02]  /*0120*/  LOP3.LUT R5, RZ, R17, RZ, 0x33, !PT ;  /* 0x00000011ff057212 */ /* 0x000fe400078e33ff */
[----:B------:R-:W-:Y:S02]  /*0130*/  VIMNMX R2, PT, PT, R11, R22, !PT ;  /* 0x000000160b027248 */ /* 0x000fe40007fe0100 */
[----:B------:R-:W-:Y:S02]  /*0140*/  MOV R4, UR4 ;  /* 0x0000000400047c02 */ /* 0x000fe40008000f00 */
[----:B------:R-:W-:-:S02]  /*0150*/  IADD3 R2, PT, PT, R2, R5, RZ ;  /* 0x0000000502027210 */ /* 0x000fc40007ffe0ff */
[----:B------:R-:W-:Y:S02]  /*0160*/  MOV R7, RZ ;  /* 0x000000ff00077202 */ /* 0x000fe40000000f00 */
[C---:B------:R-:W-:Y:S02]  /*0170*/  LOP3.LUT P0, RZ, R2.reuse, 0x10, RZ, 0xc0, !PT ;  /* 0x0000001002ff7812 */ /* 0x040fe4000780c0ff */
[----:B------:R-:W-:Y:S02]  /*0180*/  ISETP.GE.U32.AND P1, PT, R2, 0x10, PT ;  /* 0x000000100200780c */ /* 0x000fe40003f26070 */
[----:B------:R-:W-:Y:S01]  /*0190*/  MOV R20, R17 ;  /* 0x0000001100147202 */ /* 0x000fe20000000f00 */
[----:B0-----:R-:W-:Y:S02]  /*01a0*/  ULEA UR5, UR7, UR5, 0x18 ;  /* 0x0000000507057291 */ /* 0x001fe4000f8ec0ff */
[----:B------:R-:W-:-:S04]  /*01b0*/  ULEA UR6, UR7, UR6, 0x18 ;  /* 0x0000000607067291 */ /* 0x000fc8000f8ec0ff */
[----:B------:R-:W-:Y:S02]  /*01c0*/  LEA R16, R9, UR5, 0x6 ;  /* 0x0000000509107c11 */ /* 0x000fe4000f8e30ff */
[C---:B------:R-:W-:Y:S02]  /*01d0*/  LEA R8, R3.reuse, UR6, 0x2 ;  /* 0x0000000603087c11 */ /* 0x040fe4000f8e10ff */
[----:B------:R-:W-:Y:S02]  /*01e0*/  LEA R10, R3, R16, 0x2 ;  /* 0x00000010030a7211 */ /* 0x000fe400078e10ff */
[----:B------:R-:W-:Y:S01]  /*01f0*/  LEA R2, R9, R8, 0x6 ;  /* 0x0000000809027211 */ /* 0x000fe200078e30ff */
[----:B------:R-:W-:Y:S06]  /*0200*/  @P0 BRA `(.L_x_1) ;  /* 0x0000000000cc0947 */ /* 0x000fec0003800000 */
[----:B------:R-:W0:Y:S01]  /*0210*/  LDC.64 R6, c[0x0][0x380] ;  /* 0x0000e000ff067b82 */ /* 0x000e220000000a00 */
[----:B------:R-:W-:-:S05]  /*0220*/  IMAD R12, R9, R0, R3 ;  /* 0x00000000090c7224 */ /* 0x000fca00078e0203 */
[----:B------:R-:W-:Y:S02]  /*0230*/  IADD3 R13, PT, PT, R17, R12, RZ ;  /* 0x0000000c110d7210 */ /* 0x000fe40007ffe0ff */
[----:B------:R-:W1:Y:S01]  /*0240*/  LDC.64 R4, c[0x0][0x388] ;  /* 0x0000e200ff047b82 */ /* 0x000e620000000a00 */
[----:B------:R-:W-:Y:S02]  /*0250*/  IADD3 R21, PT, PT, R12, UR4, RZ ;  /* 0x000000040c157c10 */ /* 0x000fe4000fffe0ff */
[----:B0-----:R-:W-:-:S05]  /*0260*/  IMAD.WIDE R12, R13, 0x4, R6 ;  /* 0x000000040d0c7825 */ /* 0x001fca00078e0206 */
[----:B------:R-:W2:Y:S01]  /*0270*/  LDG.E R19, desc[UR8][R12.64] ;  /* 0x000000080c137981 */ /* 0x000ea2000c1e1900 */
[----:B-1----:R-:W-:-:S06]  /*0280*/  IMAD.WIDE R20, R21, 0x4, R4 ;  /* 0x0000000415147825 */ /* 0x002fcc00078e0204 */
[----:B------:R-:W3:Y:S04]  /*0290*/  LDG.E R21, desc[UR8][R20.64] ;  /* 0x0000000814157981 */ /* 0x000ee8000c1e1900 */
[----:B--2---:R-:W-:Y:S04]  /*02a0*/  STS [R10], R19 ;  /* 0x000000130a007388 */ /* 0x004fe80000000800 */
[----:B---3--:R-:W-:Y:S01]  /*02b0*/  STS [R2], R21 ;  /* 0x0000001502007388 */ /* 0x008fe20000000800 */
[----:B------:R-:W-:Y:S06]  /*02c0*/  BAR.SYNC.DEFER_BLOCKING 0x0 ;  /* 0x0000000000007b1d */ /* 0x000fec0000010000 */
[----:B------:R-:W-:Y:S04]  /*02d0*/  LDS R25, [R8] ;  /* 0x0000000008197984 */ /* 0x000fe80000000800 */
[----:B------:R-:W0:Y:S04]  /*02e0*/  LDS.128 R4, [R16] ;  /* 0x0000000010047984 */ /* 0x000e280000000c00 */
[----:B------:R-:W1:Y:S04]  /*02f0*/  LDS R27, [R8+0x40] ;  /* 0x00004000081b7984 */ /* 0x000e680000000800 */
[----:B------:R-:W2:Y:S04]  /*0300*/  LDS R28, [R8+0x80] ;  /* 0x00008000081c7984 */ /* 0x000ea80000000800 */
[----:B------:R-:W3:Y:S04]  /*0310*/  LDS R26, [R8+0xc0] ;  /* 0x0000c000081a7984 */ /* 0x000ee80000000800 */
[----:B------:R-:W-:Y:S04]  /*0320*/  LDS R23, [R8+0x100] ;  /* 0x0001000008177984 */ /* 0x000fe80000000800 */
[----:B------:R-:W4:Y:S04]  /*0330*/  LDS.128 R12, [R16+0x10] ;  /* 0x00001000100c7984 */ /* 0x000f280000000c00 */
[----:B------:R-:W5:Y:S04]  /*0340*/  LDS R20, [R8+0x140] ;  /* 0x0001400008147984 */ /* 0x000f680000000800 */
[----:B------:R-:W5:Y:S04]  /*0350*/  LDS R21, [R8+0x180] ;  /* 0x0001800008157984 */ /* 0x000f680000000800 */
[----:B------:R-:W5:Y:S04]  /*0360*/  LDS R24, [R8+0x1c0] ;  /* 0x0001c00008187984 */ /* 0x000f680000000800 */
[----:B------:R-:W-:Y:S01]  /*0370*/  LDS R19, [R8+0x200] ;  /* 0x0002000008137984 */ /* 0x000fe20000000800 */
[----:B0-----:R-:W-:-:S04]  /*0380*/  FFMA R4, R4, R25, RZ ;  /* 0x0000001904047223 */ /* 0x001fc800000000ff */
[----:B-1----:R-:W-:-:S04]  /*0390*/  FFMA R5, R27, R5, R4 ;  /* 0x000000051b057223 */ /* 0x002fc80000000004 */
[----:B--2---:R-:W-:-:S04]  /*03a0*/  FFMA R5, R28, R6, R5 ;  /* 0x000000061c057223 */ /* 0x004fc80000000005 */
[----:B---3--:R-:W-:Y:S02]  /*03b0*/  FFMA R25, R26, R7, R5 ;  /* 0x000000071a197223 */ /* 0x008fe40000000005 */
[----:B------:R-:W0:Y:S04]  /*03c0*/  LDS.128 R4, [R16+0x20] ;  /* 0x0000200010047984 */ /* 0x000e280000000c00 */
[----:B------:R-:W1:Y:S01]  /*03d0*/  LDS R26, [R8+0x240] ;  /* 0x00024000081a7984 */ /* 0x000e620000000800 */
[----:B----4-:R-:W-:-:S04]  /*03e0*/  FFMA R23, R12, R23, R25 ;  /* 0x000000170c177223 */ /* 0x010fc80000000019 */
[----:B-----5:R-:W-:Y:S02]  /*03f0*/  FFMA R20, R20, R13, R23 ;  /* 0x0000000d14147223 */ /* 0x020fe40000000017 */
[----:B------:R-:W2:Y:S02]  /*0400*/  LDS R23, [R8+0x280] ;  /* 0x0002800008177984 */ /* 0x000ea40000000800 */
[----:B------:R-:W-:Y:S02]  /*0410*/  FFMA R21, R21, R14, R20 ;  /* 0x0000000e15157223 */ /* 0x000fe40000000014 */
[----:B------:R-:W3:Y:S02]  /*0420*/  LDS R20, [R8+0x2c0] ;  /* 0x0002c00008147984 */ /* 0x000ee40000000800 */
[----:B------:R-:W-:Y:S02]  /*0430*/  FFMA R25, R24, R15, R21 ;  /* 0x0000000f18197223 */ /* 0x000fe40000000015 */
[----:B------:R-:W-:Y:S04]  /*0440*/  LDS R21, [R8+0x300] ;  /* 0x0003000008157984 */ /* 0x000fe80000000800 */
[----:B------:R-:W4:Y:S04]  /*0450*/  LDS.128 R12, [R16+0x30] ;  /* 0x00003000100c7984 */ /* 0x000f280000000c00 */
[----:B------:R-:W5:Y:S01]  /*0460*/  LDS R24, [R8+0x340] ;  /* 0x0003400008187984 */ /* 0x000f620000000800 */
[----:B0-----:R-:W-:-:S03]  /*0470*/  FFMA R25, R4, R19, R25 ;  /* 0x0000001304197223 */ /* 0x001fc60000000019 */
[----:B------:R-:W0:Y:S04]  /*0480*/  LDS R19, [R8+0x380] ;  /* 0x0003800008137984 */ /* 0x000e280000000800 */
[----:B------:R-:W0:Y:S01]  /*0490*/  LDS R4, [R8+0x3c0] ;  /* 0x0003c00008047984 */ /* 0x000e220000000800 */
[----:B-1----:R-:W-:-:S04]  /*04a0*/  FFMA R26, R26, R5, R25 ;  /* 0x000000051a1a7223 */ /* 0x002fc80000000019 */
[----:B--2---:R-:W-:-:S04]  /*04b0*/  FFMA R23, R23, R6, R26 ;  /* 0x0000000617177223 */ /* 0x004fc8000000001a */
[----:B---3--:R-:W-:-:S04]  /*04c0*/  FFMA R7, R20, R7, R23 ;  /* 0x0000000714077223 */ /* 0x008fc80000000017 */
[----:B----4-:R-:W-:-:S04]  /*04d0*/  FFMA R7, R12, R21, R7 ;  /* 0x000000150c077223 */ /* 0x010fc80000000007 */
[----:B-----5:R-:W-:Y:S01]  /*04e0*/  FFMA R24, R24, R13, R7 ;  /* 0x0000000d18187223 */ /* 0x020fe20000000007 */
[----:B------:R-:W-:-:S03]  /*04f0*/  MOV R20, R22 ;  /* 0x0000001600147202 */ /* 0x000fc60000000f00 */
[----:B0-----:R-:W-:-:S04]  /*0500*/  FFMA R19, R19, R14, R24 ;  /* 0x0000000e13137223 */ /* 0x001fc80000000018 */
[----:B------:R-:W-:Y:S01]  /*0510*/  FFMA R7, R4, R15, R19 ;  /* 0x0000000f04077223 */ /* 0x000fe20000000013 */
[----:B------:R-:W-:Y:S01]  /*0520*/  IADD3 R4, PT, PT, R18, UR4, RZ ;  /* 0x0000000412047c10 */ /* 0x000fe2000fffe0ff */
[----:B------:R-:W-:Y:S06]  /*0530*/  BAR.SYNC.DEFER_BLOCKING 0x0 ;  /* 0x0000000000007b1d */ /* 0x000fec0000010000 */
.L_x_1:
[----:B------:R-:W-:Y:S05]  /*0540*/  @!P1 BRA `(.L_x_0) ;  /* 0x0000000400889947 */ /* 0x000fea0003800000 */
[----:B------:R-:W-:Y:S02]  /*0550*/  IADD3 R4, PT, PT, R3, R4, RZ ;  /* 0x0000000403047210 */ /* 0x000fe40007ffe0ff */
[----:B------:R-:W-:-:S03]  /*0560*/  IADD3 R19, PT, PT, R20, R3, RZ ;  /* 0x0000000314137210 */ /* 0x000fc60007ffe0ff */
[CC--:B------:R-:W-:Y:S02]  /*0570*/  IMAD R21, R9.reuse, R0.reuse, R4 ;  /* 0x0000000009157224 */ /* 0x0c0fe400078e0204 */
[----:B------:R-:W-:-:S07]  /*0580*/  IMAD R19, R9, R0, R19 ;  /* 0x0000000009137224 */ /* 0x000fce00078e0213 */
.L_x_2:
[----:B------:R-:W0:Y:S08]  /*0590*/  LDC.64 R22, c[0x0][0x380] ;  /* 0x0000e000ff167b82 */ /* 0x000e300000000a00 */
[----:B------:R-:W1:Y:S01]  /*05a0*/  LDC.64 R24, c[0x0][0x388] ;  /* 0x0000e200ff187b82 */ /* 0x000e620000000a00 */
[----:B0-----:R-:W-:-:S05]  /*05b0*/  IMAD.WIDE R22, R19, 0x4, R22 ;  /* 0x0000000413167825 */ /* 0x001fca00078e0216 */
[----:B------:R-:W2:Y:S01]  /*05c0*/  LDG.E R5, desc[UR8][R22.64] ;  /* 0x0000000816057981 */ /* 0x000ea2000c1e1900 */
[----:B-1----:R-:W-:-:S05]  /*05d0*/  IMAD.WIDE R24, R21, 0x4, R24 ;  /* 0x0000000415187825 */ /* 0x002fca00078e0218 */
[----:B------:R0:W3:Y:S02]  /*05e0*/  LDG.E R27, desc[UR8][R24.64] ;  /* 0x00000008181b7981 */ /* 0x0000e4000c1e1900 */
[----:B0-----:R-:W-:Y:S02]  /*05f0*/  IMAD.WIDE R24, R18, 0x4, R24 ;  /* 0x0000000412187825 */ /* 0x001fe400078e0218 */
        /* <DEDUP_REMOVED lines=9> */
[----:B------:R-:W-:Y:S01]  /*0690*/  LDS R28, [R8+0x340] ;  /* 0x00034000081c7984 */ /* 0x000fe20000000800 */
[----:B0-----:R-:W-:-:S03]  /*06a0*/  FFMA R4, R12, R4, R7 ;  /* 0x000000040c047223 */ /* 0x001fc60000000007 */
[----:B------:R-:W-:Y:S01]  /*06b0*/  LDS R12, [R8+0x180] ;  /* 0x00018000080c7984 */ /* 0x000fe20000000800 */
[----:B-1----:R-:W-:-:S03]  /*06c0*/  FFMA R29, R29, R13, R4 ;  /* 0x0000000d1d1d7223 */ /* 0x002fc60000000004 */
[----:B------:R-:W-:Y:S01]  /*06d0*/  LDS R13, [R8+0x100] ;  /* 0x00010000080d7984 */ /* 0x000fe20000000800 */
[----:B--2---:R-:W-:-:S03]  /*06e0*/  FFMA R29, R6, R14, R29 ;  /* 0x0000000e061d7223 */ /* 0x004fc6000000001d */
[----:B------:R-:W0:Y:S01]  /*06f0*/  LDS.128 R4, [R16+0x10] ;  /* 0x0000100010047984 */ /* 0x000e220000000c00 */
[----:B---3--:R-:W-:-:S03]  /*0700*/  FFMA R15, R26, R15, R29 ;  /* 0x0000000f1a0f7223 */ /* 0x008fc6000000001d */
[----:B------:R-:W1:Y:S01]  /*0710*/  LDS R26, [R8+0x1c0] ;  /* 0x0001c000081a7984 */ /* 0x000e620000000800 */
[----:B0-----:R-:W-:-:S04]  /*0720*/  FFMA R4, R4, R13, R15 ;  /* 0x0000000d04047223 */ /* 0x001fc8000000000f */
[----:B------:R-:W-:Y:S02]  /*0730*/  FFMA R27, R27, R5, R4 ;  /* 0x000000051b1b7223 */ /* 0x000fe40000000004 */
[----:B------:R-:W-:Y:S02]  /*0740*/  LDS R5, [R8+0x200] ;  /* 0x0002000008057984 */ /* 0x000fe40000000800 */
[----:B------:R-:W-:Y:S02]  /*0750*/  FFMA R27, R12, R6, R27 ;  /* 0x000000060c1b7223 */ /* 0x000fe4000000001b */
[----:B------:R-:W0:Y:S02]  /*0760*/  LDS.128 R12, [R16+0x20] ;  /* 0x00002000100c7984 */ /* 0x000e240000000c00 */
[----:B-1----:R-:W-:Y:S02]  /*0770*/  FFMA R7, R26, R7, R27 ;  /* 0x000000071a077223 */ /* 0x002fe4000000001b */
[----:B------:R-:W1:Y:S04]  /*0780*/  LDS R27, [R8+0x240] ;  /* 0x00024000081b7984 */ /* 0x000e680000000800 */
[----:B------:R-:W2:Y:S04]  /*0790*/  LDS R6, [R8+0x280] ;  /* 0x0002800008067984 */ /* 0x000ea80000000800 */
[----:B------:R-:W3:Y:S04]  /*07a0*/  LDS R4, [R8+0x2c0] ;  /* 0x0002c00008047984 */ /* 0x000ee80000000800 */
[----:B------:R-:W-:Y:S01]  /*07b0*/  LDS R26, [R8+0x3c0] ;  /* 0x0003c000081a7984 */ /* 0x000fe20000000800 */
[----:B0-----:R-:W-:-:S04]  /*07c0*/  FFMA R12, R12, R5, R7 ;  /* 0x000000050c0c7223 */ /* 0x001fc80000000007 */
[----:B-1----:R-:W-:Y:S02]  /*07d0*/  FFMA R13, R27, R13, R12 ;  /* 0x0000000d1b0d7223 */ /* 0x002fe4000000000c */
[----:B------:R-:W-:Y:S02]  /*07e0*/  LDS R27, [R8+0x380] ;  /* 0x00038000081b7984 */ /* 0x000fe40000000800 */
[----:B--2---:R-:W-:Y:S02]  /*07f0*/  FFMA R5, R6, R14, R13 ;  /* 0x0000000e06057223 */ /* 0x004fe4000000000d */
[----:B------:R-:W-:Y:S02]  /*0800*/  LDS R13, [R8+0x300] ;  /* 0x00030000080d7984 */ /* 0x000fe40000000800 */
[----:B---3--:R-:W-:Y:S02]  /*0810*/  FFMA R15, R4, R15, R5 ;  /* 0x0000000f040f7223 */ /* 0x008fe40000000005 */
[----:B------:R-:W0:Y:S01]  /*0820*/  LDS.128 R4, [R16+0x30] ;  /* 0x0000300010047984 */ /* 0x000e220000000c00 */
[----:B------:R-:W-:Y:S06]  /*0830*/  BAR.SYNC.DEFER_BLOCKING 0x0 ;  /* 0x0000000000007b1d */ /* 0x000fec0000010000 */
[----:B------:R-:W2:Y:S04]  /*0840*/  LDG.E R22, desc[UR8][R22.64+0x40] ;  /* 0x0000400816167981 */ /* 0x000ea8000c1e1900 */
[----:B------:R-:W3:Y:S01]  /*0850*/  LDG.E R25, desc[UR8][R24.64] ;  /* 0x0000000818197981 */ /* 0x000ee2000c1e1900 */
[----:B0-----:R-:W-:-:S04]  /*0860*/  FFMA R4, R4, R13, R15 ;  /* 0x0000000d04047223 */ /* 0x001fc8000000000f */
[----:B------:R-:W-:-:S04]  /*0870*/  FFMA R4, R28, R5, R4 ;  /* 0x000000051c047223 */ /* 0x000fc80000000004 */
[----:B------:R-:W-:-:S04]  /*0880*/  FFMA R27, R27, R6, R4 ;  /* 0x000000061b1b7223 */ /* 0x000fc80000000004 */
[----:B------:R-:W-:Y:S01]  /*0890*/  FFMA R7, R26, R7, R27 ;  /* 0x000000071a077223 */ /* 0x000fe2000000001b */
[----:B------:R-:W-:-:S04]  /*08a0*/  IADD3 R20, PT, PT, R20, 0x20, RZ ;  /* 0x0000002014147810 */ /* 0x000fc80007ffe0ff */
[----:B------:R-:W-:Y:S02]  /*08b0*/  ISETP.GE.AND P0, PT, R20, R11, PT ;  /* 0x0000000b1400720c */ /* 0x000fe40003f06270 */
[----:B------:R-:W-:Y:S02]  /*08c0*/  IADD3 R19, PT, PT, R19, 0x20, RZ ;  /* 0x0000002013137810 */ /* 0x000fe40007ffe0ff */
[----:B------:R-:W-:Y:S01]  /*08d0*/  LEA R21, R0, R21, 0x5 ;  /* 0x0000001500157211 */ /* 0x000fe200078e28ff */
        /* <DEDUP_REMOVED lines=9> */
[----:B------:R-:W-:Y:S04]  /*0970*/  LDS R22, [R8+0x140] ;  /* 0x0001400008167984 */ /* 0x000fe80000000800 */
[----:B------:R-:W-:Y:S01]  /*0980*/  LDS R26, [R8+0x1c0] ;  /* 0x0001c000081a7984 */ /* 0x000fe20000000800 */
[----:B0-----:R-:W-:-:S03]  /*0990*/  FFMA R29, R12, R29, R7 ;  /* 0x0000001d0c1d7223 */ /* 0x001fc60000000007 */
[----:B------:R-:W0:Y:S01]  /*09a0*/  LDS.128 R4, [R16+0x10] ;  /* 0x0000100010047984 */ /* 0x000e220000000c00 */
[----:B-1----:R-:W-:-:S04]  /*09b0*/  FFMA R28, R28, R13, R29 ;  /* 0x0000000d1c1c7223 */ /* 0x002fc8000000001d */
[----:B--2---:R-:W-:Y:S02]  /*09c0*/  FFMA R13, R23, R14, R28 ;  /* 0x0000000e170d7223 */ /* 0x004fe4000000001c */
[----:B------:R-:W1:Y:S02]  /*09d0*/  LDS R23, [R8+0x180] ;  /* 0x0001800008177984 */ /* 0x000e640000000800 */
[----:B---3--:R-:W-:Y:S02]  /*09e0*/  FFMA R13, R24, R15, R13 ;  /* 0x0000000f180d7223 */ /* 0x008fe4000000000d */
[----:B------:R-:W-:Y:S02]  /*09f0*/  LDS R24, [R8+0x240] ;  /* 0x0002400008187984 */ /* 0x000fe40000000800 */
[----:B0-----:R-:W-:Y:S02]  /*0a00*/  FFMA R27, R4, R25, R13 ;  /* 0x00000019041b7223 */ /* 0x001fe4000000000d */
[----:B------:R-:W-:Y:S04]  /*0a10*/  LDS R25, [R8+0x200] ;  /* 0x0002000008197984 */ /* 0x000fe80000000800 */
[----:B------:R-:W0:Y:S01]  /*0a20*/  LDS.128 R12, [R16+0x20] ;  /* 0x00002000100c7984 */ /* 0x000e220000000c00 */
[----:B------:R-:W-:-:S04]  /*0a30*/  FFMA R22, R22, R5, R27 ;  /* 0x0000000516167223 */ /* 0x000fc8000000001b */
[----:B-1----:R-:W-:Y:S02]  /*0a40*/  FFMA R5, R23, R6, R22 ;  /* 0x0000000617057223 */ /* 0x002fe40000000016 */
[----:B------:R-:W1:Y:S02]  /*0a50*/  LDS R23, [R8+0x280] ;  /* 0x0002800008177984 */ /* 0x000e640000000800 */
[----:B------:R-:W-:Y:S02]  /*0a60*/  FFMA R5, R26, R7, R5 ;  /* 0x000000071a057223 */ /* 0x000fe40000000005 */
[----:B------:R-:W2:Y:S02]  /*0a70*/  LDS R22, [R8+0x2c0] ;  /* 0x0002c00008167984 */ /* 0x000ea40000000800 */
[----:B0-----:R-:W-:Y:S02]  /*0a80*/  FFMA R27, R12, R25, R5 ;  /* 0x000000190c1b7223 */ /* 0x001fe40000000005 */
[----:B------:R-:W-:Y:S04]  /*0a90*/  LDS R25, [R8+0x300] ;  /* 0x0003000008197984 */ /* 0x000fe80000000800 */
[----:B------:R-:W0:Y:S01]  /*0aa0*/  LDS.128 R4, [R16+0x30] ;  /* 0x0000300010047984 */ /* 0x000e220000000c00 */
[----:B------:R-:W-:-:S03]  /*0ab0*/  FFMA R24, R24, R13, R27 ;  /* 0x0000000d18187223 */ /* 0x000fc6000000001b */
[----:B------:R-:W3:Y:S04]  /*0ac0*/  LDS R27, [R8+0x340] ;  /* 0x00034000081b7984 */ /* 0x000ee80000000800 */
[----:B------:R-:W4:Y:S04]  /*0ad0*/  LDS R13, [R8+0x380] ;  /* 0x00038000080d7984 */ /* 0x000f280000000800 */
[----:B------:R-:W5:Y:S01]  /*0ae0*/  LDS R12, [R8+0x3c0] ;  /* 0x0003c000080c7984 */ /* 0x000f620000000800 */
[----:B-1----:R-:W-:-:S04]  /*0af0*/  FFMA R23, R23, R14, R24 ;  /* 0x0000000e17177223 */ /* 0x002fc80000000018 */
[----:B--2---:R-:W-:-:S04]  /*0b00*/  FFMA R15, R22, R15, R23 ;  /* 0x0000000f160f7223 */ /* 0x004fc80000000017 */
[----:B0-----:R-:W-:-:S04]  /*0b10*/  FFMA R4, R4, R25, R15 ;  /* 0x0000001904047223 */ /* 0x001fc8000000000f */
[----:B---3--:R-:W-:-:S04]  /*0b20*/  FFMA R4, R27, R5, R4 ;  /* 0x000000051b047223 */ /* 0x008fc80000000004 */
[----:B----4-:R-:W-:-:S04]  /*0b30*/  FFMA R13, R13, R6, R4 ;  /* 0x000000060d0d7223 */ /* 0x010fc80000000004 */
[----:B-----5:R-:W-:Y:S01]  /*0b40*/  FFMA R7, R12, R7, R13 ;  /* 0x000000070c077223 */ /* 0x020fe2000000000d */
[----:B------:R-:W-:Y:S06]  /*0b50*/  BAR.SYNC.DEFER_BLOCKING 0x0 ;  /* 0x0000000000007b1d */ /* 0x000fec0000010000 */
[----:B------:R-:W-:Y:S05]  /*0b60*/  @!P0 BRA `(.L_x_2) ;  /* 0xfffffff800888947 */ /* 0x000fea000383ffff */
.L_x_0:
[----:B------:R-:W0:Y:S01]  /*0b70*/  LDC.64 R4, c[0x0][0x398] ;  /* 0x0000e600ff047b82 */ /* 0x000e220000000a00 */
[----:B------:R-:W-:-:S05]  /*0b80*/  IADD3 R3, PT, PT, R3, UR4, RZ ;  /* 0x0000000403037c10 */ /* 0x000fca000fffe0ff */
[----:B------:R-:W-:-:S05]  /*0b90*/  IMAD R0, R9, R0, R3 ;  /* 0x0000000009007224 */ /* 0x000fca00078e0203 */
[----:B------:R-:W-:-:S05]  /*0ba0*/  IADD3 R3, PT, PT, R17, R0, RZ ;  /* 0x0000000011037210 */ /* 0x000fca0007ffe0ff */
[----:B0-----:R-:W-:-:S05]  /*0bb0*/  IMAD.WIDE R2, R3, 0x4, R4 ;  /* 0x0000000403027825 */ /* 0x001fca00078e0204 */
[----:B------:R-:W-:Y:S01]  /*0bc0*/  STG.E desc[UR8][R2.64], R7 ;  /* 0x0000000702007986 */ /* 0x000fe2000c101908 */
[----:B------:R-:W-:Y:S05]  /*0bd0*/  EXIT ;  /* 0x000000000000794d */ /* 0x000fea0003800000 */
.L_x_3:
[----:B------:R-:W-:-:S00]  /*0be0*/  BRA `(.L_x_3) ;  /* 0xfffffffc00fc7947 */ /* 0x000fc0000383ffff */
[----:B------:R-:W-:-:S00]  /*0bf0*/  NOP ;  /* 0x0000000000007918 */ /* 0x000fc00000000000 */
        /* <DEDUP_REMOVED lines=8> */
.L_x_4:


//--------------------- .nv.shared._Z7matMultPfS_iS_ --------------------------
	.section	.nv.shared._Z7matMultPfS_iS_,"aw",@nobits
	.sectionflags	@""
	.align	4
.nv.shared._Z7matMultPfS_iS_:
	.zero		3072


//--------------------- .nv.shared.reserved.0     --------------------------
	.section	.nv.shared.reserved.0,"aw",@nobits
	.weak		__nv_reservedSMEM_offset_0_alias
	.size		__nv_reservedSMEM_offset_0_alias, 0, 64
	.other		__nv_reservedSMEM_offset_0_alias,@"STO_CUDA_RESERVED_SHARED STV_DEFAULT"
__nv_reservedSMEM_offset_0_alias:
	.zero		0
	.zero		64


//--------------------- .nv.constant0._Z7matMultPfS_iS_ --------------------------
	.section	.nv.constant0._Z7matMultPfS_iS_,"a",@progbits
	.sectionflags	@""
	.align	4
.nv.constant0._Z7matMultPfS_iS_:
	.zero		928


//--------------------- SYMBOLS --------------------------

	.type		.nv.reservedSmem.offset0,@object
	.size		.nv.reservedSmem.offset0,0x4
	.type		.nv.reservedSmem.cap,@object
	.size		.nv.reservedSmem.cap,0x4
